.version 6.5
.target sm_30
.address_size 64


.visible .entry shared_ptr_32(
	.param .u64 input,
	.param .u64 output
)
{
    .shared .align 4 .b8    shared_mem1[128];

	.reg .u64 	            in_addr;
    .reg .u64 	            out_addr;
    .reg .u32 	            shared_addr;

    .reg .u64 	            temp1;
    .reg .u64 	            temp2;

	ld.param.u64 	        in_addr, [input];
    ld.param.u64 	        out_addr, [output];
    mov.u32                 shared_addr, shared_mem1;

    ld.global.u64           temp1, [in_addr];
    st.shared.u64           [shared_addr], temp1;
    ld.shared.u64           temp2, [shared_addr+0];
    st.global.u64           [out_addr], temp2;
	ret;
}

// ===== COMPILED SASS (sm_100) =====

	.target	sm_100

	.elftype	@"ET_EXEC"


//--------------------- .note.nv.tkinfo           --------------------------
	.section	.note.nv.tkinfo,"",@"SHT_NOTE"
	.sectionflags	@"SHF_NOTE_NV_TKINFO"
	.tkinfo
        /*0018*/ 	.word	0x00000002
        /*0030*/ 	.string	""
        /*0030*/ 	.string	"ptxas"
        /*0030*/ 	.string	"Cuda compilation tools, release 13.0, V13.0.88"
        /*0030*/ 	.string	"Build cuda_13.0.r13.0/compiler.36424714_0"
        /*0030*/ 	.string	"-arch sm_100 "



//--------------------- .note.nv.cuinfo           --------------------------
	.section	.note.nv.cuinfo,"",@"SHT_NOTE"
	.sectionflags	@"SHF_NOTE_NV_CUINFO"
        /*0018*/ 	.short	0x0002
        /*001a*/ 	.short	0x001e
        /*001c*/ 	.short	0x0082
	.zero		2


//--------------------- .nv.info                  --------------------------
	.section	.nv.info,"",@"SHT_CUDA_INFO"
	.align	4


	//----- nvinfo : EIATTR_REGCOUNT
	.align		4
        /*0000*/ 	.byte	0x04, 0x2f
        /*0002*/ 	.short	(.L_1 - .L_0)
	.align		4
.L_0:
        /*0004*/ 	.word	index@(shared_ptr_32)
        /*0008*/ 	.word	0x00000008


	//----- nvinfo : EIATTR_FRAME_SIZE
	.align		4
.L_1:
        /*000c*/ 	.byte	0x04, 0x11
        /*000e*/ 	.short	(.L_3 - .L_2)
	.align		4
.L_2:
        /*0010*/ 	.word	index@(shared_ptr_32)
        /*0014*/ 	.word	0x00000000


	//----- nvinfo : EIATTR_MIN_STACK_SIZE
	.align		4
.L_3:
        /*0018*/ 	.byte	0x04, 0x12
        /*001a*/ 	.short	(.L_5 - .L_4)
	.align		4
.L_4:
        /*001c*/ 	.word	index@(shared_ptr_32)
        /*0020*/ 	.word	0x00000000
.L_5:


//--------------------- .nv.compat                --------------------------
	.section	.nv.compat,"",@"SHT_CUDA_COMPAT_INFO"
	.align	4
        /*0000*/ 	.byte	0x02, 0x09, 0x00, 0x00, 0x02, 0x02, 0x01, 0x00, 0x02, 0x05, 0x05, 0x00, 0x03, 0x07, 0x01, 0x01
        /*0010*/ 	.byte	0x02, 0x03, 0x00, 0x00, 0x02, 0x06, 0x01, 0x00, 0x04, 0x0b, 0x08, 0x00, 0x09, 0x00, 0x00, 0x00
        /*0020*/ 	.byte	0x00, 0x00, 0x00, 0x00


//--------------------- .nv.info.shared_ptr_32    --------------------------
	.section	.nv.info.shared_ptr_32,"",@"SHT_CUDA_INFO"
	.sectionflags	@""
	.align	4


	//----- nvinfo : EIATTR_CUDA_API_VERSION
	.align		4
        /*0000*/ 	.byte	0x04, 0x37
        /*0002*/ 	.short	(.L_7 - .L_6)
.L_6:
        /*0004*/ 	.word	0x00000082


	//----- nvinfo : EIATTR_KPARAM_INFO
	.align		4
.L_7:
        /*0008*/ 	.byte	0x04, 0x17
        /*000a*/ 	.short	(.L_9 - .L_8)
.L_8:
        /*000c*/ 	.word	0x00000000
        /*0010*/ 	.short	0x0001
        /*0012*/ 	.short	0x0008
        /*0014*/ 	.byte	0x00, 0xf0, 0x21, 0x00


	//----- nvinfo : EIATTR_KPARAM_INFO
	.align		4
.L_9:
        /*0018*/ 	.byte	0x04, 0x17
        /*001a*/ 	.short	(.L_11 - .L_10)
.L_10:
        /*001c*/ 	.word	0x00000000
        /*0020*/ 	.short	0x0000
        /*0022*/ 	.short	0x0000
        /*0024*/ 	.byte	0x00, 0xf0, 0x21, 0x00


	//----- nvinfo : EIATTR_SPARSE_MMA_MASK
	.align		4
.L_11:
        /*0028*/ 	.byte	0x03, 0x50
        /*002a*/ 	.short	0x0000


	//----- nvinfo : EIATTR_MAXREG_COUNT
	.align		4
        /*002c*/ 	.byte	0x03, 0x1b
        /*002e*/ 	.short	0x00ff


	//----- nvinfo : EIATTR_MERCURY_ISA_VERSION
	.align		4
        /*0030*/ 	.byte	0x03, 0x5f
        /*0032*/ 	.short	0x0101


	//----- nvinfo : EIATTR_VRC_CTA_INIT_COUNT
	.align		4
        /*0034*/ 	.byte	0x02, 0x4a
	.zero		1
	.zero		1


	//----- nvinfo : EIATTR_EXIT_INSTR_OFFSETS
	.align		4
        /*0038*/ 	.byte	0x04, 0x1c
        /*003a*/ 	.short	(.L_13 - .L_12)


	//   ....[0]....
.L_12:
        /*003c*/ 	.word	0x000000a0


	//----- nvinfo : EIATTR_CBANK_PARAM_SIZE
	.align		4
.L_13:
        /*0040*/ 	.byte	0x03, 0x19
        /*0042*/ 	.short	0x0010


	//----- nvinfo : EIATTR_PARAM_CBANK
	.align		4
        /*0044*/ 	.byte	0x04, 0x0a
        /*0046*/ 	.short	(.L_15 - .L_14)
	.align		4
.L_14:
        /*0048*/ 	.word	index@(.nv.constant0.shared_ptr_32)
        /*004c*/ 	.short	0x0380
        /*004e*/ 	.short	0x0010


	//----- nvinfo : EIATTR_SW_WAR
	.align		4
.L_15:
        /*0050*/ 	.byte	0x04, 0x36
        /*0052*/ 	.short	(.L_17 - .L_16)
.L_16:
        /*0054*/ 	.word	0x00000008
.L_17:


//--------------------- .nv.callgraph             --------------------------
	.section	.nv.callgraph,"",@"SHT_CUDA_CALLGRAPH"
	.align	4
	.sectionentsize	8
	.align		4
        /*0000*/ 	.word	0x00000000
	.align		4
        /*0004*/ 	.word	0xffffffff
	.align		4
        /*0008*/ 	.word	0x00000000
	.align		4
        /*000c*/ 	.word	0xfffffffe
	.align		4
        /*0010*/ 	.word	0x00000000
	.align		4
        /*0014*/ 	.word	0xfffffffd
	.align		4
        /*0018*/ 	.word	0x00000000
	.align		4
        /*001c*/ 	.word	0xfffffffc


//--------------------- .text.shared_ptr_32       --------------------------
	.section	.text.shared_ptr_32,"ax",@progbits
	.align	128
        .global         shared_ptr_32
        .type           shared_ptr_32,@function
        .size           shared_ptr_32,(.L_x_1 - shared_ptr_32)
        .other          shared_ptr_32,@"STO_CUDA_ENTRY STV_DEFAULT"
shared_ptr_32:
.text.shared_ptr_32:
[----:B------:R-:W-:Y:S08]  /*0000*/  LDC R1, c[0x0][0x37c] ;  /* 0x0000df00ff017b82 */ /* 0x000ff00000000800 */
[----:B------:R-:W0:Y:S01]  /*0010*/  LDC.64 R2, c[0x0][0x380] ;  /* 0x0000e000ff027b82 */ /* 0x000e220000000a00 */
[----:B------:R-:W0:Y:S02]  /*0020*/  LDCU.64 UR6, c[0x0][0x358] ;  /* 0x00006b00ff0677ac */ /* 0x000e240008000a00 */
[----:B0-----:R-:W2:Y:S05]  /*0030*/  LDG.E.64 R2, desc[UR6][R2.64] ;  /* 0x0000000602027981 */ /* 0x001eaa000c1e1b00 */
[----:B------:R-:W0:Y:S01]  /*0040*/  S2UR UR5, SR_CgaCtaId ;  /* 0x00000000000579c3 */ /* 0x000e220000008800 */
[----:B------:R-:W-:-:S07]  /*0050*/  UMOV UR4, 0x400 ;  /* 0x0000040000047882 */ /* 0x000fce0000000000 */
[----:B------:R-:W1:Y:S01]  /*0060*/  LDC.64 R4, c[0x0][0x388] ;  /* 0x0000e200ff047b82 */ /* 0x000e620000000a00 */
[----:B0-----:R-:W-:-:S09]  /*0070*/  ULEA UR4, UR5, UR4, 0x18 ;  /* 0x0000000405047291 */ /* 0x001fd2000f8ec0ff */
[----:B--2---:R-:W-:Y:S04]  /*0080*/  STS.64 [UR4], R2 ;  /* 0x00000002ff007988 */ /* 0x004fe80008000a04 */
[----:B-1----:R-:W-:Y:S01]  /*0090*/  STG.E.64 desc[UR6][R4.64], R2 ;  /* 0x0000000204007986 */ /* 0x002fe2000c101b06 */
[----:B------:R-:W-:Y:S05]  /*00a0*/  EXIT ;  /* 0x000000000000794d */ /* 0x000fea0003800000 */
.L_x_0:
[----:B------:R-:W-:-:S00]  /*00b0*/  BRA `(.L_x_0) ;  /* 0xfffffffc00fc7947 */ /* 0x000fc0000383ffff */
[----:B------:R-:W-:-:S00]  /*00c0*/  NOP ;  /* 0x0000000000007918 */ /* 0x000fc00000000000 */
        /* <DEDUP_REMOVED lines=11> */
.L_x_1:


//--------------------- .nv.shared.shared_ptr_32  --------------------------
	.section	.nv.shared.shared_ptr_32,"aw",@nobits
	.sectionflags	@""
	.align	4
.nv.shared.shared_ptr_32:
	.zero		1152


//--------------------- .nv.shared.reserved.0     --------------------------
	.section	.nv.shared.reserved.0,"aw",@nobits
	.weak		__nv_reservedSMEM_offset_0_alias
	.size		__nv_reservedSMEM_offset_0_alias, 0, 64
	.other		__nv_reservedSMEM_offset_0_alias,@"STO_CUDA_RESERVED_SHARED STV_DEFAULT"
__nv_reservedSMEM_offset_0_alias:
	.zero		0
	.zero		64


//--------------------- .nv.constant0.shared_ptr_32 --------------------------
	.section	.nv.constant0.shared_ptr_32,"a",@progbits
	.sectionflags	@""
	.align	4
.nv.constant0.shared_ptr_32:
	.zero		912


//--------------------- SYMBOLS --------------------------

	.type		.nv.reservedSmem.offset0,@object
	.size		.nv.reservedSmem.offset0,0x4
	.type		.nv.reservedSmem.cap,@object
	.size		.nv.reservedSmem.cap,0x4
